//
// Generated by NVIDIA NVVM Compiler
//
// Compiler Build ID: CL-36424714
// Cuda compilation tools, release 13.0, V13.0.88
// Based on NVVM 20.0.0
//

.version 9.0
.target sm_100
.address_size 64

	// .globl	_Z12warmupKernelv
// sums has been demoted
.global .align 1 .b8 _ZN34_INTERNAL_c1c40f3c_4_k_cu_dedbea564cuda3std3__45__cpo5beginE[1];
.global .align 1 .b8 _ZN34_INTERNAL_c1c40f3c_4_k_cu_dedbea564cuda3std3__45__cpo3endE[1];
.global .align 1 .b8 _ZN34_INTERNAL_c1c40f3c_4_k_cu_dedbea564cuda3std3__45__cpo6cbeginE[1];
.global .align 1 .b8 _ZN34_INTERNAL_c1c40f3c_4_k_cu_dedbea564cuda3std3__45__cpo4cendE[1];
.global .align 1 .b8 _ZN34_INTERNAL_c1c40f3c_4_k_cu_dedbea564cuda3std3__45__cpo6rbeginE[1];
.global .align 1 .b8 _ZN34_INTERNAL_c1c40f3c_4_k_cu_dedbea564cuda3std3__45__cpo4rendE[1];
.global .align 1 .b8 _ZN34_INTERNAL_c1c40f3c_4_k_cu_dedbea564cuda3std3__45__cpo7crbeginE[1];
.global .align 1 .b8 _ZN34_INTERNAL_c1c40f3c_4_k_cu_dedbea564cuda3std3__45__cpo5crendE[1];
.global .align 1 .b8 _ZN34_INTERNAL_c1c40f3c_4_k_cu_dedbea564cuda3std3__436_GLOBAL__N__c1c40f3c_4_k_cu_dedbea566ignoreE[1];
.global .align 1 .b8 _ZN34_INTERNAL_c1c40f3c_4_k_cu_dedbea564cuda3std3__419piecewise_constructE[1];
.global .align 1 .b8 _ZN34_INTERNAL_c1c40f3c_4_k_cu_dedbea564cuda3std3__48in_placeE[1];
.global .align 1 .b8 _ZN34_INTERNAL_c1c40f3c_4_k_cu_dedbea564cuda3std3__420unreachable_sentinelE[1];
.global .align 1 .b8 _ZN34_INTERNAL_c1c40f3c_4_k_cu_dedbea564cuda3std3__47nulloptE[1];
.global .align 1 .b8 _ZN34_INTERNAL_c1c40f3c_4_k_cu_dedbea564cuda3std3__48unexpectE[1];
.global .align 1 .b8 _ZN34_INTERNAL_c1c40f3c_4_k_cu_dedbea564cuda3std6ranges3__45__cpo4swapE[1];
.global .align 1 .b8 _ZN34_INTERNAL_c1c40f3c_4_k_cu_dedbea564cuda3std6ranges3__45__cpo9iter_moveE[1];
.global .align 1 .b8 _ZN34_INTERNAL_c1c40f3c_4_k_cu_dedbea564cuda3std6ranges3__45__cpo5beginE[1];
.global .align 1 .b8 _ZN34_INTERNAL_c1c40f3c_4_k_cu_dedbea564cuda3std6ranges3__45__cpo3endE[1];
.global .align 1 .b8 _ZN34_INTERNAL_c1c40f3c_4_k_cu_dedbea564cuda3std6ranges3__45__cpo6cbeginE[1];
.global .align 1 .b8 _ZN34_INTERNAL_c1c40f3c_4_k_cu_dedbea564cuda3std6ranges3__45__cpo4cendE[1];
.global .align 1 .b8 _ZN34_INTERNAL_c1c40f3c_4_k_cu_dedbea564cuda3std6ranges3__45__cpo7advanceE[1];
.global .align 1 .b8 _ZN34_INTERNAL_c1c40f3c_4_k_cu_dedbea564cuda3std6ranges3__45__cpo9iter_swapE[1];
.global .align 1 .b8 _ZN34_INTERNAL_c1c40f3c_4_k_cu_dedbea564cuda3std6ranges3__45__cpo4nextE[1];
.global .align 1 .b8 _ZN34_INTERNAL_c1c40f3c_4_k_cu_dedbea564cuda3std6ranges3__45__cpo4prevE[1];
.global .align 1 .b8 _ZN34_INTERNAL_c1c40f3c_4_k_cu_dedbea564cuda3std6ranges3__45__cpo4dataE[1];
.global .align 1 .b8 _ZN34_INTERNAL_c1c40f3c_4_k_cu_dedbea564cuda3std6ranges3__45__cpo5cdataE[1];
.global .align 1 .b8 _ZN34_INTERNAL_c1c40f3c_4_k_cu_dedbea564cuda3std6ranges3__45__cpo4sizeE[1];
.global .align 1 .b8 _ZN34_INTERNAL_c1c40f3c_4_k_cu_dedbea564cuda3std6ranges3__45__cpo5ssizeE[1];
.global .align 1 .b8 _ZN34_INTERNAL_c1c40f3c_4_k_cu_dedbea564cuda3std6ranges3__45__cpo8distanceE[1];
.global .align 1 .b8 _ZN34_INTERNAL_c1c40f3c_4_k_cu_dedbea566thrust24THRUST_300001_SM_1000_NS6system6detail10sequential3seqE[1];
.global .align 1 .b8 _ZN34_INTERNAL_c1c40f3c_4_k_cu_dedbea566thrust24THRUST_300001_SM_1000_NS12placeholders2_1E[1];
.global .align 1 .b8 _ZN34_INTERNAL_c1c40f3c_4_k_cu_dedbea566thrust24THRUST_300001_SM_1000_NS12placeholders2_2E[1];
.global .align 1 .b8 _ZN34_INTERNAL_c1c40f3c_4_k_cu_dedbea566thrust24THRUST_300001_SM_1000_NS12placeholders2_3E[1];
.global .align 1 .b8 _ZN34_INTERNAL_c1c40f3c_4_k_cu_dedbea566thrust24THRUST_300001_SM_1000_NS12placeholders2_4E[1];
.global .align 1 .b8 _ZN34_INTERNAL_c1c40f3c_4_k_cu_dedbea566thrust24THRUST_300001_SM_1000_NS12placeholders2_5E[1];
.global .align 1 .b8 _ZN34_INTERNAL_c1c40f3c_4_k_cu_dedbea566thrust24THRUST_300001_SM_1000_NS12placeholders2_6E[1];
.global .align 1 .b8 _ZN34_INTERNAL_c1c40f3c_4_k_cu_dedbea566thrust24THRUST_300001_SM_1000_NS12placeholders2_7E[1];
.global .align 1 .b8 _ZN34_INTERNAL_c1c40f3c_4_k_cu_dedbea566thrust24THRUST_300001_SM_1000_NS12placeholders2_8E[1];
.global .align 1 .b8 _ZN34_INTERNAL_c1c40f3c_4_k_cu_dedbea566thrust24THRUST_300001_SM_1000_NS12placeholders2_9E[1];
.global .align 1 .b8 _ZN34_INTERNAL_c1c40f3c_4_k_cu_dedbea566thrust24THRUST_300001_SM_1000_NS12placeholders3_10E[1];

.visible .entry _Z12warmupKernelv()
{


	ret;

}
	// .globl	_Z8kernel_8ILj512ELj12EEvPK4int4Pim
.visible .entry _Z8kernel_8ILj512ELj12EEvPK4int4Pim(
	.param .u64 .ptr .align 1 _Z8kernel_8ILj512ELj12EEvPK4int4Pim_param_0,
	.param .u64 .ptr .align 1 _Z8kernel_8ILj512ELj12EEvPK4int4Pim_param_1,
	.param .u64 _Z8kernel_8ILj512ELj12EEvPK4int4Pim_param_2
)
{
	.reg .pred 	%p<15>;
	.reg .b32 	%r<68>;
	.reg .b64 	%rd<16>;
	// demoted variable
	.shared .align 4 .b8 sums[2048];
	ld.param.u64 	%rd5, [_Z8kernel_8ILj512ELj12EEvPK4int4Pim_param_0];
	ld.param.u64 	%rd3, [_Z8kernel_8ILj512ELj12EEvPK4int4Pim_param_1];
	ld.param.u64 	%rd4, [_Z8kernel_8ILj512ELj12EEvPK4int4Pim_param_2];
	cvta.to.global.u64 	%rd1, %rd5;
	mov.u32 	%r1, %tid.x;
	mov.u32 	%r14, %ctaid.x;
	shl.b32 	%r15, %r14, 9;
	add.s32 	%r2, %r15, %r1;
	cvt.s64.s32 	%rd6, %r2;
	setp.le.u64 	%p1, %rd4, %rd6;
	mov.b32 	%r66, 0;
	@%p1 bra 	$L__BB1_7;
	mul.lo.s32 	%r3, %r2, 3;
	mul.lo.s32 	%r4, %r2, 12;
	cvt.u64.u32 	%rd7, %r4;
	setp.le.u64 	%p2, %rd4, %rd7;
	mov.b32 	%r66, 0;
	@%p2 bra 	$L__BB1_3;
	mul.wide.u32 	%rd8, %r3, 16;
	add.s64 	%rd9, %rd1, %rd8;
	ld.global.v4.u32 	{%r17, %r18, %r19, %r20}, [%rd9];
	add.s32 	%r21, %r20, %r19;
	add.s32 	%r22, %r21, %r18;
	add.s32 	%r66, %r22, %r17;
$L__BB1_3:
	add.s32 	%r23, %r4, 4;
	cvt.u64.u32 	%rd10, %r23;
	setp.le.u64 	%p3, %rd4, %rd10;
	@%p3 bra 	$L__BB1_5;
	add.s32 	%r24, %r3, 1;
	mul.wide.u32 	%rd11, %r24, 16;
	add.s64 	%rd12, %rd1, %rd11;
	ld.global.v4.u32 	{%r25, %r26, %r27, %r28}, [%rd12];
	add.s32 	%r29, %r28, %r66;
	add.s32 	%r30, %r29, %r27;
	add.s32 	%r31, %r30, %r26;
	add.s32 	%r66, %r31, %r25;
$L__BB1_5:
	add.s32 	%r32, %r3, 2;
	mul.wide.u32 	%rd13, %r32, 16;
	add.s64 	%rd2, %rd1, %rd13;
	add.s32 	%r33, %r4, 8;
	cvt.u64.u32 	%rd14, %r33;
	setp.le.u64 	%p4, %rd4, %rd14;
	@%p4 bra 	$L__BB1_7;
	ld.global.v4.u32 	{%r34, %r35, %r36, %r37}, [%rd2];
	add.s32 	%r38, %r37, %r66;
	add.s32 	%r39, %r38, %r36;
	add.s32 	%r40, %r39, %r35;
	add.s32 	%r66, %r40, %r34;
$L__BB1_7:
	shl.b32 	%r41, %r1, 2;
	mov.u32 	%r42, sums;
	add.s32 	%r11, %r42, %r41;
	st.shared.u32 	[%r11], %r66;
	bar.sync 	0;
	setp.gt.u32 	%p5, %r1, 255;
	@%p5 bra 	$L__BB1_9;
	ld.shared.u32 	%r43, [%r11+1024];
	ld.shared.u32 	%r44, [%r11];
	add.s32 	%r45, %r44, %r43;
	st.shared.u32 	[%r11], %r45;
$L__BB1_9:
	bar.sync 	0;
	setp.gt.u32 	%p6, %r1, 127;
	@%p6 bra 	$L__BB1_11;
	ld.shared.u32 	%r46, [%r11+512];
	ld.shared.u32 	%r47, [%r11];
	add.s32 	%r48, %r47, %r46;
	st.shared.u32 	[%r11], %r48;
$L__BB1_11:
	bar.sync 	0;
	setp.gt.u32 	%p7, %r1, 63;
	@%p7 bra 	$L__BB1_13;
	ld.shared.u32 	%r49, [%r11+256];
	ld.shared.u32 	%r50, [%r11];
	add.s32 	%r51, %r50, %r49;
	st.shared.u32 	[%r11], %r51;
$L__BB1_13:
	bar.sync 	0;
	setp.gt.u32 	%p8, %r1, 31;
	@%p8 bra 	$L__BB1_16;
	ld.shared.u32 	%r52, [%r11];
	ld.shared.u32 	%r53, [%r11+128];
	add.s32 	%r54, %r53, %r52;
	shfl.sync.down.b32	%r55|%p9, %r54, 16, 31, -1;
	add.s32 	%r56, %r55, %r54;
	shfl.sync.down.b32	%r57|%p10, %r56, 8, 31, -1;
	add.s32 	%r58, %r57, %r56;
	shfl.sync.down.b32	%r59|%p11, %r58, 4, 31, -1;
	add.s32 	%r60, %r59, %r58;
	shfl.sync.down.b32	%r61|%p12, %r60, 2, 31, -1;
	add.s32 	%r62, %r61, %r60;
	shfl.sync.down.b32	%r63|%p13, %r62, 1, 31, -1;
	add.s32 	%r12, %r63, %r62;
	setp.ne.s32 	%p14, %r1, 0;
	@%p14 bra 	$L__BB1_16;
	cvta.to.global.u64 	%rd15, %rd3;
	atom.global.add.u32 	%r64, [%rd15], %r12;
$L__BB1_16:
	ret;

}
	// .globl	_ZN3cub18CUB_300001_SM_10006detail11EmptyKernelIvEEvv
.visible .entry _ZN3cub18CUB_300001_SM_10006detail11EmptyKernelIvEEvv()
{


	ret;

}


// ===== COMPILED SASS (sm_100) =====

	.target	sm_100

	.elftype	@"ET_EXEC"


//--------------------- .note.nv.tkinfo           --------------------------
	.section	.note.nv.tkinfo,"",@"SHT_NOTE"
	.sectionflags	@"SHF_NOTE_NV_TKINFO"
	.tkinfo
        /*0018*/ 	.word	0x00000002
        /*0030*/ 	.string	""
        /*0030*/ 	.string	"ptxas"
        /*0030*/ 	.string	"Cuda compilation tools, release 13.0, V13.0.88"
        /*0030*/ 	.string	"Build cuda_13.0.r13.0/compiler.36424714_0"
        /*0030*/ 	.string	"-arch sm_100 -m 64 "



//--------------------- .note.nv.cuinfo           --------------------------
	.section	.note.nv.cuinfo,"",@"SHT_NOTE"
	.sectionflags	@"SHF_NOTE_NV_CUINFO"
        /*0018*/ 	.short	0x0002
        /*001a*/ 	.short	0x0064
        /*001c*/ 	.short	0x0082
	.zero		2


//--------------------- .nv.info                  --------------------------
	.section	.nv.info,"",@"SHT_CUDA_INFO"
	.align	4


	//----- nvinfo : EIATTR_REGCOUNT
	.align		4
        /*0000*/ 	.byte	0x04, 0x2f
        /*0002*/ 	.short	(.L_41 - .L_40)
	.align		4
.L_40:
        /*0004*/ 	.word	index@(_Z12warmupKernelv)
        /*0008*/ 	.word	0x00000004


	//----- nvinfo : EIATTR_FRAME_SIZE
	.align		4
.L_41:
        /*000c*/ 	.byte	0x04, 0x11
        /*000e*/ 	.short	(.L_43 - .L_42)
	.align		4
.L_42:
        /*0010*/ 	.word	index@(_Z12warmupKernelv)
        /*0014*/ 	.word	0x00000000


	//----- nvinfo : EIATTR_REGCOUNT
	.align		4
.L_43:
        /*0018*/ 	.byte	0x04, 0x2f
        /*001a*/ 	.short	(.L_45 - .L_44)
	.align		4
.L_44:
        /*001c*/ 	.word	index@(_Z8kernel_8ILj512ELj12EEvPK4int4Pim)
        /*0020*/ 	.word	0x00000012


	//----- nvinfo : EIATTR_FRAME_SIZE
	.align		4
.L_45:
        /*0024*/ 	.byte	0x04, 0x11
        /*0026*/ 	.short	(.L_47 - .L_46)
	.align		4
.L_46:
        /*0028*/ 	.word	index@(_Z8kernel_8ILj512ELj12EEvPK4int4Pim)
        /*002c*/ 	.word	0x00000000


	//----- nvinfo : EIATTR_REGCOUNT
	.align		4
.L_47:
        /*0030*/ 	.byte	0x04, 0x2f
        /*0032*/ 	.short	(.L_49 - .L_48)
	.align		4
.L_48:
        /*0034*/ 	.word	index@(_ZN3cub18CUB_300001_SM_10006detail11EmptyKernelIvEEvv)
        /*0038*/ 	.word	0x00000004


	//----- nvinfo : EIATTR_FRAME_SIZE
	.align		4
.L_49:
        /*003c*/ 	.byte	0x04, 0x11
        /*003e*/ 	.short	(.L_51 - .L_50)
	.align		4
.L_50:
        /*0040*/ 	.word	index@(_ZN3cub18CUB_300001_SM_10006detail11EmptyKernelIvEEvv)
        /*0044*/ 	.word	0x00000000


	//----- nvinfo : EIATTR_MIN_STACK_SIZE
	.align		4
.L_51:
        /*0048*/ 	.byte	0x04, 0x12
        /*004a*/ 	.short	(.L_53 - .L_52)
	.align		4
.L_52:
        /*004c*/ 	.word	index@(_ZN3cub18CUB_300001_SM_10006detail11EmptyKernelIvEEvv)
        /*0050*/ 	.word	0x00000000


	//----- nvinfo : EIATTR_MIN_STACK_SIZE
	.align		4
.L_53:
        /*0054*/ 	.byte	0x04, 0x12
        /*0056*/ 	.short	(.L_55 - .L_54)
	.align		4
.L_54:
        /*0058*/ 	.word	index@(_Z8kernel_8ILj512ELj12EEvPK4int4Pim)
        /*005c*/ 	.word	0x00000000


	//----- nvinfo : EIATTR_MIN_STACK_SIZE
	.align		4
.L_55:
        /*0060*/ 	.byte	0x04, 0x12
        /*0062*/ 	.short	(.L_57 - .L_56)
	.align		4
.L_56:
        /*0064*/ 	.word	index@(_Z12warmupKernelv)
        /*0068*/ 	.word	0x00000000
.L_57:


//--------------------- .nv.compat                --------------------------
	.section	.nv.compat,"",@"SHT_CUDA_COMPAT_INFO"
	.align	4
        /*0000*/ 	.byte	0x02, 0x09, 0x00, 0x00, 0x02, 0x02, 0x01, 0x00, 0x02, 0x05, 0x05, 0x00, 0x03, 0x07, 0x01, 0x01
        /*0010*/ 	.byte	0x02, 0x03, 0x00, 0x00, 0x02, 0x06, 0x01, 0x00, 0x04, 0x0b, 0x08, 0x00, 0x09, 0x00, 0x00, 0x00
        /*0020*/ 	.byte	0x00, 0x00, 0x00, 0x00


//--------------------- .nv.info._ZN3cub18CUB_300001_SM_10006detail11EmptyKernelIvEEvv --------------------------
	.section	.nv.info._ZN3cub18CUB_300001_SM_10006detail11EmptyKernelIvEEvv,"",@"SHT_CUDA_INFO"
	.sectionflags	@""
	.align	4


	//----- nvinfo : EIATTR_CUDA_API_VERSION
	.align		4
        /*0000*/ 	.byte	0x04, 0x37
        /*0002*/ 	.short	(.L_59 - .L_58)
.L_58:
        /*0004*/ 	.word	0x00000082


	//----- nvinfo : EIATTR_SPARSE_MMA_MASK
	.align		4
.L_59:
        /*0008*/ 	.byte	0x03, 0x50
        /*000a*/ 	.short	0x0000


	//----- nvinfo : EIATTR_MAXREG_COUNT
	.align		4
        /*000c*/ 	.byte	0x03, 0x1b
        /*000e*/ 	.short	0x00ff


	//----- nvinfo : EIATTR_MERCURY_ISA_VERSION
	.align		4
        /*0010*/ 	.byte	0x03, 0x5f
        /*0012*/ 	.short	0x0101


	//----- nvinfo : EIATTR_VRC_CTA_INIT_COUNT
	.align		4
        /*0014*/ 	.byte	0x02, 0x4a
	.zero		1
	.zero		1


	//----- nvinfo : EIATTR_EXIT_INSTR_OFFSETS
	.align		4
        /*0018*/ 	.byte	0x04, 0x1c
        /*001a*/ 	.short	(.L_61 - .L_60)


	//   ....[0]....
.L_60:
        /*001c*/ 	.word	0x00000010


	//----- nvinfo : EIATTR_SW_WAR
	.align		4
.L_61:
        /*0020*/ 	.byte	0x04, 0x36
        /*0022*/ 	.short	(.L_63 - .L_62)
.L_62:
        /*0024*/ 	.word	0x00000008
.L_63:


//--------------------- .nv.info._Z8kernel_8ILj512ELj12EEvPK4int4Pim --------------------------
	.section	.nv.info._Z8kernel_8ILj512ELj12EEvPK4int4Pim,"",@"SHT_CUDA_INFO"
	.sectionflags	@""
	.align	4


	//----- nvinfo : EIATTR_CUDA_API_VERSION
	.align		4
        /*0000*/ 	.byte	0x04, 0x37
        /*0002*/ 	.short	(.L_65 - .L_64)
.L_64:
        /*0004*/ 	.word	0x00000082


	//----- nvinfo : EIATTR_KPARAM_INFO
	.align		4
.L_65:
        /*0008*/ 	.byte	0x04, 0x17
        /*000a*/ 	.short	(.L_67 - .L_66)
.L_66:
        /*000c*/ 	.word	0x00000000
        /*0010*/ 	.short	0x0002
        /*0012*/ 	.short	0x0010
        /*0014*/ 	.byte	0x00, 0xf0, 0x21, 0x00


	//----- nvinfo : EIATTR_KPARAM_INFO
	.align		4
.L_67:
        /*0018*/ 	.byte	0x04, 0x17
        /*001a*/ 	.short	(.L_69 - .L_68)
.L_68:
        /*001c*/ 	.word	0x00000000
        /*0020*/ 	.short	0x0001
        /*0022*/ 	.short	0x0008
        /*0024*/ 	.byte	0x00, 0xf5, 0x21, 0x00


	//----- nvinfo : EIATTR_KPARAM_INFO
	.align		4
.L_69:
        /*0028*/ 	.byte	0x04, 0x17
        /*002a*/ 	.short	(.L_71 - .L_70)
.L_70:
        /*002c*/ 	.word	0x00000000
        /*0030*/ 	.short	0x0000
        /*0032*/ 	.short	0x0000
        /*0034*/ 	.byte	0x00, 0xf5, 0x21, 0x00


	//----- nvinfo : EIATTR_SPARSE_MMA_MASK
	.align		4
.L_71:
        /*0038*/ 	.byte	0x03, 0x50
        /*003a*/ 	.short	0x0000


	//----- nvinfo : EIATTR_MAXREG_COUNT
	.align		4
        /*003c*/ 	.byte	0x03, 0x1b
        /*003e*/ 	.short	0x00ff


	//----- nvinfo : EIATTR_NUM_BARRIERS
	.align		4
        /*0040*/ 	.byte	0x02, 0x4c
        /*0042*/ 	.byte	0x01
	.zero		1


	//----- nvinfo : EIATTR_MERCURY_ISA_VERSION
	.align		4
        /*0044*/ 	.byte	0x03, 0x5f
        /*0046*/ 	.short	0x0101


	//----- nvinfo : EIATTR_COOP_GROUP_MASK_REGIDS
	.align		4
        /*0048*/ 	.byte	0x04, 0x29
        /*004a*/ 	.short	(.L_73 - .L_72)


	//   ....[0]....
.L_72:
        /*004c*/ 	.word	0xffffffff


	//   ....[1]....
        /*0050*/ 	.word	0xffffffff


	//   ....[2]....
        /*0054*/ 	.word	0xffffffff


	//   ....[3]....
        /*0058*/ 	.word	0xffffffff


	//   ....[4]....
        /*005c*/ 	.word	0xffffffff


	//----- nvinfo : EIATTR_COOP_GROUP_INSTR_OFFSETS
	.align		4
.L_73:
        /*0060*/ 	.byte	0x04, 0x28
        /*0062*/ 	.short	(.L_75 - .L_74)


	//   ....[0]....
.L_74:
        /*0064*/ 	.word	0x00000440


	//   ....[1]....
        /*0068*/ 	.word	0x00000460


	//   ....[2]....
        /*006c*/ 	.word	0x00000480


	//   ....[3]....
        /*0070*/ 	.word	0x000004a0


	//   ....[4]....
        /*0074*/ 	.word	0x000004c0


	//----- nvinfo : EIATTR_VRC_CTA_INIT_COUNT
	.align		4
.L_75:
        /*0078*/ 	.byte	0x02, 0x4a
	.zero		1
	.zero		1


	//----- nvinfo : EIATTR_EXIT_INSTR_OFFSETS
	.align		4
        /*007c*/ 	.byte	0x04, 0x1c
        /*007e*/ 	.short	(.L_77 - .L_76)


	//   ....[0]....
.L_76:
        /*0080*/ 	.word	0x000003f0


	//   ....[1]....
        /*0084*/ 	.word	0x000004d0


	//   ....[2]....
        /*0088*/ 	.word	0x00000510


	//----- nvinfo : EIATTR_CRS_STACK_SIZE
	.align		4
.L_77:
        /*008c*/ 	.byte	0x04, 0x1e
        /*008e*/ 	.short	(.L_79 - .L_78)
.L_78:
        /*0090*/ 	.word	0x00000000


	//----- nvinfo : EIATTR_CBANK_PARAM_SIZE
	.align		4
.L_79:
        /*0094*/ 	.byte	0x03, 0x19
        /*0096*/ 	.short	0x0018


	//----- nvinfo : EIATTR_PARAM_CBANK
	.align		4
        /*0098*/ 	.byte	0x04, 0x0a
        /*009a*/ 	.short	(.L_81 - .L_80)
	.align		4
.L_80:
        /*009c*/ 	.word	index@(.nv.constant0._Z8kernel_8ILj512ELj12EEvPK4int4Pim)
        /*00a0*/ 	.short	0x0380
        /*00a2*/ 	.short	0x0018


	//----- nvinfo : EIATTR_SW_WAR
	.align		4
.L_81:
        /*00a4*/ 	.byte	0x04, 0x36
        /*00a6*/ 	.short	(.L_83 - .L_82)
.L_82:
        /*00a8*/ 	.word	0x00000008
.L_83:


//--------------------- .nv.info._Z12warmupKernelv --------------------------
	.section	.nv.info._Z12warmupKernelv,"",@"SHT_CUDA_INFO"
	.sectionflags	@""
	.align	4


	//----- nvinfo : EIATTR_CUDA_API_VERSION
	.align		4
        /*0000*/ 	.byte	0x04, 0x37
        /*0002*/ 	.short	(.L_85 - .L_84)
.L_84:
        /*0004*/ 	.word	0x00000082


	//----- nvinfo : EIATTR_SPARSE_MMA_MASK
	.align		4
.L_85:
        /*0008*/ 	.byte	0x03, 0x50
        /*000a*/ 	.short	0x0000


	//----- nvinfo : EIATTR_MAXREG_COUNT
	.align		4
        /*000c*/ 	.byte	0x03, 0x1b
        /*000e*/ 	.short	0x00ff


	//----- nvinfo : EIATTR_MERCURY_ISA_VERSION
	.align		4
        /*0010*/ 	.byte	0x03, 0x5f
        /*0012*/ 	.short	0x0101


	//----- nvinfo : EIATTR_VRC_CTA_INIT_COUNT
	.align		4
        /*0014*/ 	.byte	0x02, 0x4a
	.zero		1
	.zero		1


	//----- nvinfo : EIATTR_EXIT_INSTR_OFFSETS
	.align		4
        /*0018*/ 	.byte	0x04, 0x1c
        /*001a*/ 	.short	(.L_87 - .L_86)


	//   ....[0]....
.L_86:
        /*001c*/ 	.word	0x00000010


	//----- nvinfo : EIATTR_SW_WAR
	.align		4
.L_87:
        /*0020*/ 	.byte	0x04, 0x36
        /*0022*/ 	.short	(.L_89 - .L_88)
.L_88:
        /*0024*/ 	.word	0x00000008
.L_89:


//--------------------- .nv.callgraph             --------------------------
	.section	.nv.callgraph,"",@"SHT_CUDA_CALLGRAPH"
	.align	4
	.sectionentsize	8
	.align		4
        /*0000*/ 	.word	0x00000000
	.align		4
        /*0004*/ 	.word	0xffffffff
	.align		4
        /*0008*/ 	.word	0x00000000
	.align		4
        /*000c*/ 	.word	0xfffffffe
	.align		4
        /*0010*/ 	.word	0x00000000
	.align		4
        /*0014*/ 	.word	0xfffffffd
	.align		4
        /*0018*/ 	.word	0x00000000
	.align		4
        /*001c*/ 	.word	0xfffffffc


//--------------------- .nv.constant4             --------------------------
	.section	.nv.constant4,"a",@progbits
	.align	8
	.align		8
.nv.constant4:
        /*0000*/ 	.dword	_ZN34_INTERNAL_c1c40f3c_4_k_cu_dedbea564cuda3std3__45__cpo5beginE
	.align		8
        /*0008*/ 	.dword	_ZN34_INTERNAL_c1c40f3c_4_k_cu_dedbea564cuda3std3__45__cpo3endE
	.align		8
        /*0010*/ 	.dword	_ZN34_INTERNAL_c1c40f3c_4_k_cu_dedbea564cuda3std3__45__cpo6cbeginE
	.align		8
        /*0018*/ 	.dword	_ZN34_INTERNAL_c1c40f3c_4_k_cu_dedbea564cuda3std3__45__cpo4cendE
	.align		8
        /*0020*/ 	.dword	_ZN34_INTERNAL_c1c40f3c_4_k_cu_dedbea564cuda3std3__45__cpo6rbeginE
	.align		8
        /*0028*/ 	.dword	_ZN34_INTERNAL_c1c40f3c_4_k_cu_dedbea564cuda3std3__45__cpo4rendE
	.align		8
        /*0030*/ 	.dword	_ZN34_INTERNAL_c1c40f3c_4_k_cu_dedbea564cuda3std3__45__cpo7crbeginE
	.align		8
        /*0038*/ 	.dword	_ZN34_INTERNAL_c1c40f3c_4_k_cu_dedbea564cuda3std3__45__cpo5crendE
	.align		8
        /*0040*/ 	.dword	_ZN34_INTERNAL_c1c40f3c_4_k_cu_dedbea564cuda3std3__436_GLOBAL__N__c1c40f3c_4_k_cu_dedbea566ignoreE
	.align		8
        /*0048*/ 	.dword	_ZN34_INTERNAL_c1c40f3c_4_k_cu_dedbea564cuda3std3__419piecewise_constructE
	.align		8
        /*0050*/ 	.dword	_ZN34_INTERNAL_c1c40f3c_4_k_cu_dedbea564cuda3std3__48in_placeE
	.align		8
        /*0058*/ 	.dword	_ZN34_INTERNAL_c1c40f3c_4_k_cu_dedbea564cuda3std3__420unreachable_sentinelE
	.align		8
        /*0060*/ 	.dword	_ZN34_INTERNAL_c1c40f3c_4_k_cu_dedbea564cuda3std3__47nulloptE
	.align		8
        /*0068*/ 	.dword	_ZN34_INTERNAL_c1c40f3c_4_k_cu_dedbea564cuda3std3__48unexpectE
	.align		8
        /*0070*/ 	.dword	_ZN34_INTERNAL_c1c40f3c_4_k_cu_dedbea564cuda3std6ranges3__45__cpo4swapE
	.align		8
        /*0078*/ 	.dword	_ZN34_INTERNAL_c1c40f3c_4_k_cu_dedbea564cuda3std6ranges3__45__cpo9iter_moveE
	.align		8
        /*0080*/ 	.dword	_ZN34_INTERNAL_c1c40f3c_4_k_cu_dedbea564cuda3std6ranges3__45__cpo5beginE
	.align		8
        /*0088*/ 	.dword	_ZN34_INTERNAL_c1c40f3c_4_k_cu_dedbea564cuda3std6ranges3__45__cpo3endE
	.align		8
        /*0090*/ 	.dword	_ZN34_INTERNAL_c1c40f3c_4_k_cu_dedbea564cuda3std6ranges3__45__cpo6cbeginE
	.align		8
        /*0098*/ 	.dword	_ZN34_INTERNAL_c1c40f3c_4_k_cu_dedbea564cuda3std6ranges3__45__cpo4cendE
	.align		8
        /*00a0*/ 	.dword	_ZN34_INTERNAL_c1c40f3c_4_k_cu_dedbea564cuda3std6ranges3__45__cpo7advanceE
	.align		8
        /*00a8*/ 	.dword	_ZN34_INTERNAL_c1c40f3c_4_k_cu_dedbea564cuda3std6ranges3__45__cpo9iter_swapE
	.align		8
        /*00b0*/ 	.dword	_ZN34_INTERNAL_c1c40f3c_4_k_cu_dedbea564cuda3std6ranges3__45__cpo4nextE
	.align		8
        /*00b8*/ 	.dword	_ZN34_INTERNAL_c1c40f3c_4_k_cu_dedbea564cuda3std6ranges3__45__cpo4prevE
	.align		8
        /*00c0*/ 	.dword	_ZN34_INTERNAL_c1c40f3c_4_k_cu_dedbea564cuda3std6ranges3__45__cpo4dataE
	.align		8
        /*00c8*/ 	.dword	_ZN34_INTERNAL_c1c40f3c_4_k_cu_dedbea564cuda3std6ranges3__45__cpo5cdataE
	.align		8
        /*00d0*/ 	.dword	_ZN34_INTERNAL_c1c40f3c_4_k_cu_dedbea564cuda3std6ranges3__45__cpo4sizeE
	.align		8
        /*00d8*/ 	.dword	_ZN34_INTERNAL_c1c40f3c_4_k_cu_dedbea564cuda3std6ranges3__45__cpo5ssizeE
	.align		8
        /*00e0*/ 	.dword	_ZN34_INTERNAL_c1c40f3c_4_k_cu_dedbea564cuda3std6ranges3__45__cpo8distanceE
	.align		8
        /*00e8*/ 	.dword	_ZN34_INTERNAL_c1c40f3c_4_k_cu_dedbea566thrust24THRUST_300001_SM_1000_NS6system6detail10sequential3seqE
	.align		8
        /*00f0*/ 	.dword	_ZN34_INTERNAL_c1c40f3c_4_k_cu_dedbea566thrust24THRUST_300001_SM_1000_NS12placeholders2_1E
	.align		8
        /*00f8*/ 	.dword	_ZN34_INTERNAL_c1c40f3c_4_k_cu_dedbea566thrust24THRUST_300001_SM_1000_NS12placeholders2_2E
	.align		8
        /*0100*/ 	.dword	_ZN34_INTERNAL_c1c40f3c_4_k_cu_dedbea566thrust24THRUST_300001_SM_1000_NS12placeholders2_3E
	.align		8
        /*0108*/ 	.dword	_ZN34_INTERNAL_c1c40f3c_4_k_cu_dedbea566thrust24THRUST_300001_SM_1000_NS12placeholders2_4E
	.align		8
        /*0110*/ 	.dword	_ZN34_INTERNAL_c1c40f3c_4_k_cu_dedbea566thrust24THRUST_300001_SM_1000_NS12placeholders2_5E
	.align		8
        /*0118*/ 	.dword	_ZN34_INTERNAL_c1c40f3c_4_k_cu_dedbea566thrust24THRUST_300001_SM_1000_NS12placeholders2_6E
	.align		8
        /*0120*/ 	.dword	_ZN34_INTERNAL_c1c40f3c_4_k_cu_dedbea566thrust24THRUST_300001_SM_1000_NS12placeholders2_7E
	.align		8
        /*0128*/ 	.dword	_ZN34_INTERNAL_c1c40f3c_4_k_cu_dedbea566thrust24THRUST_300001_SM_1000_NS12placeholders2_8E
	.align		8
        /*0130*/ 	.dword	_ZN34_INTERNAL_c1c40f3c_4_k_cu_dedbea566thrust24THRUST_300001_SM_1000_NS12placeholders2_9E
	.align		8
        /*0138*/ 	.dword	_ZN34_INTERNAL_c1c40f3c_4_k_cu_dedbea566thrust24THRUST_300001_SM_1000_NS12placeholders3_10E


//--------------------- .text._ZN3cub18CUB_300001_SM_10006detail11EmptyKernelIvEEvv --------------------------
	.section	.text._ZN3cub18CUB_300001_SM_10006detail11EmptyKernelIvEEvv,"ax",@progbits
	.align	128
        .global         _ZN3cub18CUB_300001_SM_10006detail11EmptyKernelIvEEvv
        .type           _ZN3cub18CUB_300001_SM_10006detail11EmptyKernelIvEEvv,@function
        .size           _ZN3cub18CUB_300001_SM_10006detail11EmptyKernelIvEEvv,(.L_x_5 - _ZN3cub18CUB_300001_SM_10006detail11EmptyKernelIvEEvv)
        .other          _ZN3cub18CUB_300001_SM_10006detail11EmptyKernelIvEEvv,@"STO_CUDA_ENTRY STV_DEFAULT"
_ZN3cub18CUB_300001_SM_10006detail11EmptyKernelIvEEvv:
.text._ZN3cub18CUB_300001_SM_10006detail11EmptyKernelIvEEvv:
[----:B------:R-:W-:Y:S01]  /*0000*/  LDC R1, c[0x0][0x37c] ;  /* 0x0000df00ff017b82 */ /* 0x000fe20000000800 */
[----:B------:R-:W-:Y:S05]  /*0010*/  EXIT ;  /* 0x000000000000794d */ /* 0x000fea0003800000 */
.L_x_0:
[----:B------:R-:W-:-:S00]  /*0020*/  BRA `(.L_x_0) ;  /* 0xfffffffc00fc7947 */ /* 0x000fc0000383ffff */
[----:B------:R-:W-:-:S00]  /*0030*/  NOP ;  /* 0x0000000000007918 */ /* 0x000fc00000000000 */
        /* <DEDUP_REMOVED lines=12> */
.L_x_5:


//--------------------- .text._Z8kernel_8ILj512ELj12EEvPK4int4Pim --------------------------
	.section	.text._Z8kernel_8ILj512ELj12EEvPK4int4Pim,"ax",@progbits
	.align	128
        .global         _Z8kernel_8ILj512ELj12EEvPK4int4Pim
        .type           _Z8kernel_8ILj512ELj12EEvPK4int4Pim,@function
        .size           _Z8kernel_8ILj512ELj12EEvPK4int4Pim,(.L_x_6 - _Z8kernel_8ILj512ELj12EEvPK4int4Pim)
        .other          _Z8kernel_8ILj512ELj12EEvPK4int4Pim,@"STO_CUDA_ENTRY STV_DEFAULT"
_Z8kernel_8ILj512ELj12EEvPK4int4Pim:
.text._Z8kernel_8ILj512ELj12EEvPK4int4Pim:
[----:B------:R-:W-:Y:S01]  /*0000*/  LDC R1, c[0x0][0x37c] ;  /* 0x0000df00ff017b82 */ /* 0x000fe20000000800 */
[----:B------:R-:W0:Y:S01]  /*0010*/  S2R R0, SR_TID.X ;  /* 0x0000000000007919 */ /* 0x000e220000002100 */
[----:B------:R-:W1:Y:S01]  /*0020*/  LDCU.64 UR8, c[0x0][0x390] ;  /* 0x00007200ff0877ac */ /* 0x000e620008000a00 */
[----:B------:R-:W-:Y:S01]  /*0030*/  BSSY.RECONVERGENT B0, `(.L_x_1) ;  /* 0x0000022000007945 */ /* 0x000fe20003800200 */
[----:B------:R-:W0:Y:S01]  /*0040*/  S2R R3, SR_CTAID.X ;  /* 0x0000000000037919 */ /* 0x000e220000002500 */
[----:B------:R-:W2:Y:S01]  /*0050*/  LDCU.64 UR6, c[0x0][0x358] ;  /* 0x00006b00ff0677ac */ /* 0x000ea20008000a00 */
[----:B0-----:R-:W-:-:S05]  /*0060*/  IMAD R3, R3, 0x200, R0 ;  /* 0x0000020003037824 */ /* 0x001fca00078e0200 */
[----:B-1----:R-:W-:Y:S02]  /*0070*/  ISETP.GE.U32.AND P0, PT, R3, UR8, PT ;  /* 0x0000000803007c0c */ /* 0x002fe4000bf06070 */
[----:B------:R-:W-:-:S04]  /*0080*/  SHF.R.S32.HI R2, RZ, 0x1f, R3 ;  /* 0x0000001fff027819 */ /* 0x000fc80000011403 */
[----:B------:R-:W-:Y:S01]  /*0090*/  ISETP.GE.U32.AND.EX P0, PT, R2, UR9, PT, P0 ;  /* 0x0000000902007c0c */ /* 0x000fe2000bf06100 */
[----:B------:R-:W-:-:S12]  /*00a0*/  IMAD.MOV.U32 R2, RZ, RZ, RZ ;  /* 0x000000ffff027224 */ /* 0x000fd800078e00ff */
[----:B--2---:R-:W-:Y:S05]  /*00b0*/  @P0 BRA `(.L_x_2) ;  /* 0x0000000000640947 */ /* 0x004fea0003800000 */
[----:B------:R-:W0:Y:S01]  /*00c0*/  LDC.64 R12, c[0x0][0x380] ;  /* 0x0000e000ff0c7b82 */ /* 0x000e220000000a00 */
[C---:B------:R-:W-:Y:S02]  /*00d0*/  IMAD R4, R3.reuse, 0xc, RZ ;  /* 0x0000000c03047824 */ /* 0x040fe400078e02ff */
[----:B------:R-:W-:Y:S02]  /*00e0*/  IMAD R3, R3, 0x3, RZ ;  /* 0x0000000303037824 */ /* 0x000fe400078e02ff */
[C---:B------:R-:W-:Y:S01]  /*00f0*/  VIADD R5, R4.reuse, 0x4 ;  /* 0x0000000404057836 */ /* 0x040fe20000000000 */
[C---:B------:R-:W-:Y:S01]  /*0100*/  ISETP.GE.U32.AND P0, PT, R4.reuse, UR8, PT ;  /* 0x0000000804007c0c */ /* 0x040fe2000bf06070 */
[----:B------:R-:W-:-:S03]  /*0110*/  VIADD R6, R4, 0x8 ;  /* 0x0000000804067836 */ /* 0x000fc60000000000 */
[----:B------:R-:W-:Y:S02]  /*0120*/  ISETP.GE.U32.AND.EX P0, PT, RZ, UR9, PT, P0 ;  /* 0x00000009ff007c0c */ /* 0x000fe4000bf06100 */
[----:B------:R-:W-:Y:S02]  /*0130*/  ISETP.GE.U32.AND P1, PT, R5, UR8, PT ;  /* 0x0000000805007c0c */ /* 0x000fe4000bf26070 */
[----:B------:R-:W-:Y:S02]  /*0140*/  ISETP.GE.U32.AND P2, PT, R6, UR8, PT ;  /* 0x0000000806007c0c */ /* 0x000fe4000bf46070 */
[----:B------:R-:W-:-:S07]  /*0150*/  ISETP.GE.U32.AND.EX P1, PT, RZ, UR9, PT, P1 ;  /* 0x00000009ff007c0c */ /* 0x000fce000bf26110 */
[----:B0-----:R-:W-:-:S06]  /*0160*/  @!P0 IMAD.WIDE.U32 R4, R3, 0x10, R12 ;  /* 0x0000001003048825 */ /* 0x001fcc00078e000c */
[C---:B------:R-:W-:Y:S01]  /*0170*/  @!P1 VIADD R9, R3.reuse, 0x1 ;  /* 0x0000000103099836 */ /* 0x040fe20000000000 */
[----:B------:R-:W2:Y:S01]  /*0180*/  @!P0 LDG.E.128 R4, desc[UR6][R4.64] ;  /* 0x0000000604048981 */ /* 0x000ea2000c1e1d00 */
[----:B------:R-:W-:Y:S01]  /*0190*/  ISETP.GE.U32.AND.EX P2, PT, RZ, UR9, PT, P2 ;  /* 0x00000009ff007c0c */ /* 0x000fe2000bf46120 */
[----:B------:R-:W-:Y:S02]  /*01a0*/  VIADD R3, R3, 0x2 ;  /* 0x0000000203037836 */ /* 0x000fe40000000000 */
[----:B------:R-:W-:-:S04]  /*01b0*/  @!P1 IMAD.WIDE.U32 R8, R9, 0x10, R12 ;  /* 0x0000001009089825 */ /* 0x000fc800078e000c */
[----:B------:R-:W-:Y:S02]  /*01c0*/  IMAD.WIDE.U32 R12, R3, 0x10, R12 ;  /* 0x00000010030c7825 */ /* 0x000fe400078e000c */
[----:B------:R-:W3:Y:S04]  /*01d0*/  @!P1 LDG.E.128 R8, desc[UR6][R8.64] ;  /* 0x0000000608089981 */ /* 0x000ee8000c1e1d00 */
[----:B------:R-:W4:Y:S01]  /*01e0*/  @!P2 LDG.E.128 R12, desc[UR6][R12.64] ;  /* 0x000000060c0ca981 */ /* 0x000f22000c1e1d00 */
[----:B--2---:R-:W-:-:S05]  /*01f0*/  @!P0 IADD3 R7, PT, PT, R5, R7, R6 ;  /* 0x0000000705078210 */ /* 0x004fca0007ffe006 */
[----:B------:R-:W-:-:S05]  /*0200*/  @!P0 IMAD.IADD R2, R4, 0x1, R7 ;  /* 0x0000000104028824 */ /* 0x000fca00078e0207 */
[----:B---3--:R-:W-:-:S04]  /*0210*/  @!P1 IADD3 R10, PT, PT, R10, R11, R2 ;  /* 0x0000000b0a0a9210 */ /* 0x008fc80007ffe002 */
[----:B------:R-:W-:-:S04]  /*0220*/  @!P1 IADD3 R2, PT, PT, R8, R10, R9 ;  /* 0x0000000a08029210 */ /* 0x000fc80007ffe009 */
[----:B----4-:R-:W-:-:S04]  /*0230*/  @!P2 IADD3 R14, PT, PT, R14, R15, R2 ;  /* 0x0000000f0e0ea210 */ /* 0x010fc80007ffe002 */
[----:B------:R-:W-:-:S07]  /*0240*/  @!P2 IADD3 R2, PT, PT, R12, R14, R13 ;  /* 0x0000000e0c02a210 */ /* 0x000fce0007ffe00d */
.L_x_2:
[----:B------:R-:W-:Y:S05]  /*0250*/  BSYNC.RECONVERGENT B0 ;  /* 0x0000000000007941 */ /* 0x000fea0003800200 */
.L_x_1:
[----:B------:R-:W0:Y:S01]  /*0260*/  S2UR UR5, SR_CgaCtaId ;  /* 0x00000000000579c3 */ /* 0x000e220000008800 */
[----:B------:R-:W-:Y:S01]  /*0270*/  UMOV UR4, 0x400 ;  /* 0x0000040000047882 */ /* 0x000fe20000000000 */
[C---:B------:R-:W-:Y:S02]  /*0280*/  ISETP.GT.U32.AND P0, PT, R0.reuse, 0xff, PT ;  /* 0x000000ff0000780c */ /* 0x040fe40003f04070 */
[----:B------:R-:W-:Y:S01]  /*0290*/  ISETP.GT.U32.AND P1, PT, R0, 0x7f, PT ;  /* 0x0000007f0000780c */ /* 0x000fe20003f24070 */
[----:B0-----:R-:W-:-:S06]  /*02a0*/  ULEA UR4, UR5, UR4, 0x18 ;  /* 0x0000000405047291 */ /* 0x001fcc000f8ec0ff */
[----:B------:R-:W-:-:S05]  /*02b0*/  LEA R3, R0, UR4, 0x2 ;  /* 0x0000000400037c11 */ /* 0x000fca000f8e10ff */
[----:B------:R-:W-:Y:S01]  /*02c0*/  STS [R3], R2 ;  /* 0x0000000203007388 */ /* 0x000fe20000000800 */
[----:B------:R-:W-:Y:S06]  /*02d0*/  BAR.SYNC.DEFER_BLOCKING 0x0 ;  /* 0x0000000000007b1d */ /* 0x000fec0000010000 */
[----:B------:R-:W-:Y:S04]  /*02e0*/  @!P0 LDS R4, [R3+0x400] ;  /* 0x0004000003048984 */ /* 0x000fe80000000800 */
[----:B------:R-:W0:Y:S02]  /*02f0*/  @!P0 LDS R5, [R3] ;  /* 0x0000000003058984 */ /* 0x000e240000000800 */
[----:B0-----:R-:W-:-:S05]  /*0300*/  @!P0 IMAD.IADD R4, R4, 0x1, R5 ;  /* 0x0000000104048824 */ /* 0x001fca00078e0205 */
[----:B------:R-:W-:Y:S01]  /*0310*/  @!P0 STS [R3], R4 ;  /* 0x0000000403008388 */ /* 0x000fe20000000800 */
[----:B------:R-:W-:Y:S01]  /*0320*/  BAR.SYNC.DEFER_BLOCKING 0x0 ;  /* 0x0000000000007b1d */ /* 0x000fe20000010000 */
[----:B------:R-:W-:-:S05]  /*0330*/  ISETP.GT.U32.AND P0, PT, R0, 0x3f, PT ;  /* 0x0000003f0000780c */ /* 0x000fca0003f04070 */
[----:B------:R-:W-:Y:S04]  /*0340*/  @!P1 LDS R5, [R3+0x200] ;  /* 0x0002000003059984 */ /* 0x000fe80000000800 */
[----:B------:R-:W0:Y:S02]  /*0350*/  @!P1 LDS R6, [R3] ;  /* 0x0000000003069984 */ /* 0x000e240000000800 */
[----:B0-----:R-:W-:-:S05]  /*0360*/  @!P1 IADD3 R6, PT, PT, R5, R6, RZ ;  /* 0x0000000605069210 */ /* 0x001fca0007ffe0ff */
[----:B------:R-:W-:Y:S01]  /*0370*/  @!P1 STS [R3], R6 ;  /* 0x0000000603009388 */ /* 0x000fe20000000800 */
[----:B------:R-:W-:Y:S01]  /*0380*/  BAR.SYNC.DEFER_BLOCKING 0x0 ;  /* 0x0000000000007b1d */ /* 0x000fe20000010000 */
[----:B------:R-:W-:-:S05]  /*0390*/  ISETP.GT.U32.AND P1, PT, R0, 0x1f, PT ;  /* 0x0000001f0000780c */ /* 0x000fca0003f24070 */
[----:B------:R-:W-:Y:S04]  /*03a0*/  @!P0 LDS R2, [R3+0x100] ;  /* 0x0001000003028984 */ /* 0x000fe80000000800 */
[----:B------:R-:W0:Y:S02]  /*03b0*/  @!P0 LDS R5, [R3] ;  /* 0x0000000003058984 */ /* 0x000e240000000800 */
[----:B0-----:R-:W-:-:S05]  /*03c0*/  @!P0 IMAD.IADD R2, R2, 0x1, R5 ;  /* 0x0000000102028824 */ /* 0x001fca00078e0205 */
[----:B------:R0:W-:Y:S01]  /*03d0*/  @!P0 STS [R3], R2 ;  /* 0x0000000203008388 */ /* 0x0001e20000000800 */
[----:B------:R-:W-:Y:S06]  /*03e0*/  BAR.SYNC.DEFER_BLOCKING 0x0 ;  /* 0x0000000000007b1d */ /* 0x000fec0000010000 */
[----:B------:R-:W-:Y:S05]  /*03f0*/  @P1 EXIT ;  /* 0x000000000000194d */ /* 0x000fea0003800000 */
[----:B0-----:R-:W-:Y:S01]  /*0400*/  LDS R2, [R3] ;  /* 0x0000000003027984 */ /* 0x001fe20000000800 */
[----:B------:R-:W-:-:S03]  /*0410*/  ISETP.NE.AND P0, PT, R0, RZ, PT ;  /* 0x000000ff0000720c */ /* 0x000fc60003f05270 */
[----:B------:R-:W0:Y:S02]  /*0420*/  LDS R5, [R3+0x80] ;  /* 0x0000800003057984 */ /* 0x000e240000000800 */
[----:B0-----:R-:W-:-:S05]  /*0430*/  IMAD.IADD R2, R2, 0x1, R5 ;  /* 0x0000000102027824 */ /* 0x001fca00078e0205 */
[----:B------:R-:W0:Y:S02]  /*0440*/  SHFL.DOWN PT, R5, R2, 0x10, 0x1f ;  /* 0x0a001f0002057f89 */ /* 0x000e2400000e0000 */
[----:B0-----:R-:W-:-:S05]  /*0450*/  IMAD.IADD R5, R2, 0x1, R5 ;  /* 0x0000000102057824 */ /* 0x001fca00078e0205 */
[----:B------:R-:W0:Y:S02]  /*0460*/  SHFL.DOWN PT, R4, R5, 0x8, 0x1f ;  /* 0x09001f0005047f89 */ /* 0x000e2400000e0000 */
[----:B0-----:R-:W-:-:S05]  /*0470*/  IMAD.IADD R4, R5, 0x1, R4 ;  /* 0x0000000105047824 */ /* 0x001fca00078e0204 */
[----:B------:R-:W0:Y:S02]  /*0480*/  SHFL.DOWN PT, R7, R4, 0x4, 0x1f ;  /* 0x08801f0004077f89 */ /* 0x000e2400000e0000 */
[----:B0-----:R-:W-:-:S05]  /*0490*/  IADD3 R7, PT, PT, R4, R7, RZ ;  /* 0x0000000704077210 */ /* 0x001fca0007ffe0ff */
[----:B------:R-:W0:Y:S02]  /*04a0*/  SHFL.DOWN PT, R6, R7, 0x2, 0x1f ;  /* 0x08401f0007067f89 */ /* 0x000e2400000e0000 */
[----:B0-----:R-:W-:-:S05]  /*04b0*/  IMAD.IADD R6, R7, 0x1, R6 ;  /* 0x0000000107067824 */ /* 0x001fca00078e0206 */
[----:B------:R0:W1:Y:S01]  /*04c0*/  SHFL.DOWN PT, R9, R6, 0x1, 0x1f ;  /* 0x08201f0006097f89 */ /* 0x00006200000e0000 */
[----:B------:R-:W-:Y:S05]  /*04d0*/  @P0 EXIT ;  /* 0x000000000000094d */ /* 0x000fea0003800000 */
[----:B------:R-:W2:Y:S01]  /*04e0*/  LDC.64 R2, c[0x0][0x388] ;  /* 0x0000e200ff027b82 */ /* 0x000ea20000000a00 */
[----:B-1----:R-:W-:-:S05]  /*04f0*/  IMAD.IADD R9, R6, 0x1, R9 ;  /* 0x0000000106097824 */ /* 0x002fca00078e0209 */
[----:B--2---:R-:W-:Y:S01]  /*0500*/  REDG.E.ADD.STRONG.GPU desc[UR6][R2.64], R9 ;  /* 0x000000090200798e */ /* 0x004fe2000c12e106 */
[----:B------:R-:W-:Y:S05]  /*0510*/  EXIT ;  /* 0x000000000000794d */ /* 0x000fea0003800000 */
.L_x_3:
        /* <DEDUP_REMOVED lines=14> */
.L_x_6:


//--------------------- .text._Z12warmupKernelv   --------------------------
	.section	.text._Z12warmupKernelv,"ax",@progbits
	.align	128
        .global         _Z12warmupKernelv
        .type           _Z12warmupKernelv,@function
        .size           _Z12warmupKernelv,(.L_x_7 - _Z12warmupKernelv)
        .other          _Z12warmupKernelv,@"STO_CUDA_ENTRY STV_DEFAULT"
_Z12warmupKernelv:
.text._Z12warmupKernelv:
[----:B------:R-:W-:Y:S01]  /*0000*/  LDC R1, c[0x0][0x37c] ;  /* 0x0000df00ff017b82 */ /* 0x000fe20000000800 */
[----:B------:R-:W-:Y:S05]  /*0010*/  EXIT ;  /* 0x000000000000794d */ /* 0x000fea0003800000 */
.L_x_4:
        /* <DEDUP_REMOVED lines=14> */
.L_x_7:


//--------------------- .nv.shared.reserved.0     --------------------------
	.section	.nv.shared.reserved.0,"aw",@nobits
	.weak		__nv_reservedSMEM_offset_0_alias
	.size		__nv_reservedSMEM_offset_0_alias, 0, 64
	.other		__nv_reservedSMEM_offset_0_alias,@"STO_CUDA_RESERVED_SHARED STV_DEFAULT"
__nv_reservedSMEM_offset_0_alias:
	.zero		0
	.zero		64


//--------------------- .nv.global                --------------------------
	.section	.nv.global,"aw",@nobits
.nv.global:
	.type		_ZN34_INTERNAL_c1c40f3c_4_k_cu_dedbea566thrust24THRUST_300001_SM_1000_NS12placeholders2_5E,@object
	.size		_ZN34_INTERNAL_c1c40f3c_4_k_cu_dedbea566thrust24THRUST_300001_SM_1000_NS12placeholders2_5E,(_ZN34_INTERNAL_c1c40f3c_4_k_cu_dedbea564cuda3std3__45__cpo6cbeginE - _ZN34_INTERNAL_c1c40f3c_4_k_cu_dedbea566thrust24THRUST_300001_SM_1000_NS12placeholders2_5E)
_ZN34_INTERNAL_c1c40f3c_4_k_cu_dedbea566thrust24THRUST_300001_SM_1000_NS12placeholders2_5E:
	.zero		1
	.type		_ZN34_INTERNAL_c1c40f3c_4_k_cu_dedbea564cuda3std3__45__cpo6cbeginE,@object
	.size		_ZN34_INTERNAL_c1c40f3c_4_k_cu_dedbea564cuda3std3__45__cpo6cbeginE,(_ZN34_INTERNAL_c1c40f3c_4_k_cu_dedbea564cuda3std6ranges3__45__cpo6cbeginE - _ZN34_INTERNAL_c1c40f3c_4_k_cu_dedbea564cuda3std3__45__cpo6cbeginE)
_ZN34_INTERNAL_c1c40f3c_4_k_cu_dedbea564cuda3std3__45__cpo6cbeginE:
	.zero		1
	.type		_ZN34_INTERNAL_c1c40f3c_4_k_cu_dedbea564cuda3std6ranges3__45__cpo6cbeginE,@object
	.size		_ZN34_INTERNAL_c1c40f3c_4_k_cu_dedbea564cuda3std6ranges3__45__cpo6cbeginE,(_ZN34_INTERNAL_c1c40f3c_4_k_cu_dedbea564cuda3std3__48in_placeE - _ZN34_INTERNAL_c1c40f3c_4_k_cu_dedbea564cuda3std6ranges3__45__cpo6cbeginE)
_ZN34_INTERNAL_c1c40f3c_4_k_cu_dedbea564cuda3std6ranges3__45__cpo6cbeginE:
	.zero		1
	.type		_ZN34_INTERNAL_c1c40f3c_4_k_cu_dedbea564cuda3std3__48in_placeE,@object
	.size		_ZN34_INTERNAL_c1c40f3c_4_k_cu_dedbea564cuda3std3__48in_placeE,(_ZN34_INTERNAL_c1c40f3c_4_k_cu_dedbea564cuda3std6ranges3__45__cpo4sizeE - _ZN34_INTERNAL_c1c40f3c_4_k_cu_dedbea564cuda3std3__48in_placeE)
_ZN34_INTERNAL_c1c40f3c_4_k_cu_dedbea564cuda3std3__48in_placeE:
	.zero		1
	.type		_ZN34_INTERNAL_c1c40f3c_4_k_cu_dedbea564cuda3std6ranges3__45__cpo4sizeE,@object
	.size		_ZN34_INTERNAL_c1c40f3c_4_k_cu_dedbea564cuda3std6ranges3__45__cpo4sizeE,(_ZN34_INTERNAL_c1c40f3c_4_k_cu_dedbea566thrust24THRUST_300001_SM_1000_NS12placeholders2_9E - _ZN34_INTERNAL_c1c40f3c_4_k_cu_dedbea564cuda3std6ranges3__45__cpo4sizeE)
_ZN34_INTERNAL_c1c40f3c_4_k_cu_dedbea564cuda3std6ranges3__45__cpo4sizeE:
	.zero		1
	.type		_ZN34_INTERNAL_c1c40f3c_4_k_cu_dedbea566thrust24THRUST_300001_SM_1000_NS12placeholders2_9E,@object
	.size		_ZN34_INTERNAL_c1c40f3c_4_k_cu_dedbea566thrust24THRUST_300001_SM_1000_NS12placeholders2_9E,(_ZN34_INTERNAL_c1c40f3c_4_k_cu_dedbea564cuda3std3__45__cpo7crbeginE - _ZN34_INTERNAL_c1c40f3c_4_k_cu_dedbea566thrust24THRUST_300001_SM_1000_NS12placeholders2_9E)
_ZN34_INTERNAL_c1c40f3c_4_k_cu_dedbea566thrust24THRUST_300001_SM_1000_NS12placeholders2_9E:
	.zero		1
	.type		_ZN34_INTERNAL_c1c40f3c_4_k_cu_dedbea564cuda3std3__45__cpo7crbeginE,@object
	.size		_ZN34_INTERNAL_c1c40f3c_4_k_cu_dedbea564cuda3std3__45__cpo7crbeginE,(_ZN34_INTERNAL_c1c40f3c_4_k_cu_dedbea564cuda3std6ranges3__45__cpo4nextE - _ZN34_INTERNAL_c1c40f3c_4_k_cu_dedbea564cuda3std3__45__cpo7crbeginE)
_ZN34_INTERNAL_c1c40f3c_4_k_cu_dedbea564cuda3std3__45__cpo7crbeginE:
	.zero		1
	.type		_ZN34_INTERNAL_c1c40f3c_4_k_cu_dedbea564cuda3std6ranges3__45__cpo4nextE,@object
	.size		_ZN34_INTERNAL_c1c40f3c_4_k_cu_dedbea564cuda3std6ranges3__45__cpo4nextE,(_ZN34_INTERNAL_c1c40f3c_4_k_cu_dedbea564cuda3std6ranges3__45__cpo4swapE - _ZN34_INTERNAL_c1c40f3c_4_k_cu_dedbea564cuda3std6ranges3__45__cpo4nextE)
_ZN34_INTERNAL_c1c40f3c_4_k_cu_dedbea564cuda3std6ranges3__45__cpo4nextE:
	.zero		1
	.type		_ZN34_INTERNAL_c1c40f3c_4_k_cu_dedbea564cuda3std6ranges3__45__cpo4swapE,@object
	.size		_ZN34_INTERNAL_c1c40f3c_4_k_cu_dedbea564cuda3std6ranges3__45__cpo4swapE,(_ZN34_INTERNAL_c1c40f3c_4_k_cu_dedbea566thrust24THRUST_300001_SM_1000_NS12placeholders2_1E - _ZN34_INTERNAL_c1c40f3c_4_k_cu_dedbea564cuda3std6ranges3__45__cpo4swapE)
_ZN34_INTERNAL_c1c40f3c_4_k_cu_dedbea564cuda3std6ranges3__45__cpo4swapE:
	.zero		1
	.type		_ZN34_INTERNAL_c1c40f3c_4_k_cu_dedbea566thrust24THRUST_300001_SM_1000_NS12placeholders2_1E,@object
	.size		_ZN34_INTERNAL_c1c40f3c_4_k_cu_dedbea566thrust24THRUST_300001_SM_1000_NS12placeholders2_1E,(_ZN34_INTERNAL_c1c40f3c_4_k_cu_dedbea566thrust24THRUST_300001_SM_1000_NS12placeholders2_3E - _ZN34_INTERNAL_c1c40f3c_4_k_cu_dedbea566thrust24THRUST_300001_SM_1000_NS12placeholders2_1E)
_ZN34_INTERNAL_c1c40f3c_4_k_cu_dedbea566thrust24THRUST_300001_SM_1000_NS12placeholders2_1E:
	.zero		1
	.type		_ZN34_INTERNAL_c1c40f3c_4_k_cu_dedbea566thrust24THRUST_300001_SM_1000_NS12placeholders2_3E,@object
	.size		_ZN34_INTERNAL_c1c40f3c_4_k_cu_dedbea566thrust24THRUST_300001_SM_1000_NS12placeholders2_3E,(_ZN34_INTERNAL_c1c40f3c_4_k_cu_dedbea564cuda3std3__45__cpo5beginE - _ZN34_INTERNAL_c1c40f3c_4_k_cu_dedbea566thrust24THRUST_300001_SM_1000_NS12placeholders2_3E)
_ZN34_INTERNAL_c1c40f3c_4_k_cu_dedbea566thrust24THRUST_300001_SM_1000_NS12placeholders2_3E:
	.zero		1
	.type		_ZN34_INTERNAL_c1c40f3c_4_k_cu_dedbea564cuda3std3__45__cpo5beginE,@object
	.size		_ZN34_INTERNAL_c1c40f3c_4_k_cu_dedbea564cuda3std3__45__cpo5beginE,(_ZN34_INTERNAL_c1c40f3c_4_k_cu_dedbea564cuda3std6ranges3__45__cpo5beginE - _ZN34_INTERNAL_c1c40f3c_4_k_cu_dedbea564cuda3std3__45__cpo5beginE)
_ZN34_INTERNAL_c1c40f3c_4_k_cu_dedbea564cuda3std3__45__cpo5beginE:
	.zero		1
	.type		_ZN34_INTERNAL_c1c40f3c_4_k_cu_dedbea564cuda3std6ranges3__45__cpo5beginE,@object
	.size		_ZN34_INTERNAL_c1c40f3c_4_k_cu_dedbea564cuda3std6ranges3__45__cpo5beginE,(_ZN34_INTERNAL_c1c40f3c_4_k_cu_dedbea564cuda3std3__436_GLOBAL__N__c1c40f3c_4_k_cu_dedbea566ignoreE - _ZN34_INTERNAL_c1c40f3c_4_k_cu_dedbea564cuda3std6ranges3__45__cpo5beginE)
_ZN34_INTERNAL_c1c40f3c_4_k_cu_dedbea564cuda3std6ranges3__45__cpo5beginE:
	.zero		1
	.type		_ZN34_INTERNAL_c1c40f3c_4_k_cu_dedbea564cuda3std3__436_GLOBAL__N__c1c40f3c_4_k_cu_dedbea566ignoreE,@object
	.size		_ZN34_INTERNAL_c1c40f3c_4_k_cu_dedbea564cuda3std3__436_GLOBAL__N__c1c40f3c_4_k_cu_dedbea566ignoreE,(_ZN34_INTERNAL_c1c40f3c_4_k_cu_dedbea564cuda3std6ranges3__45__cpo4dataE - _ZN34_INTERNAL_c1c40f3c_4_k_cu_dedbea564cuda3std3__436_GLOBAL__N__c1c40f3c_4_k_cu_dedbea566ignoreE)
_ZN34_INTERNAL_c1c40f3c_4_k_cu_dedbea564cuda3std3__436_GLOBAL__N__c1c40f3c_4_k_cu_dedbea566ignoreE:
	.zero		1
	.type		_ZN34_INTERNAL_c1c40f3c_4_k_cu_dedbea564cuda3std6ranges3__45__cpo4dataE,@object
	.size		_ZN34_INTERNAL_c1c40f3c_4_k_cu_dedbea564cuda3std6ranges3__45__cpo4dataE,(_ZN34_INTERNAL_c1c40f3c_4_k_cu_dedbea566thrust24THRUST_300001_SM_1000_NS12placeholders2_7E - _ZN34_INTERNAL_c1c40f3c_4_k_cu_dedbea564cuda3std6ranges3__45__cpo4dataE)
_ZN34_INTERNAL_c1c40f3c_4_k_cu_dedbea564cuda3std6ranges3__45__cpo4dataE:
	.zero		1
	.type		_ZN34_INTERNAL_c1c40f3c_4_k_cu_dedbea566thrust24THRUST_300001_SM_1000_NS12placeholders2_7E,@object
	.size		_ZN34_INTERNAL_c1c40f3c_4_k_cu_dedbea566thrust24THRUST_300001_SM_1000_NS12placeholders2_7E,(_ZN34_INTERNAL_c1c40f3c_4_k_cu_dedbea564cuda3std3__45__cpo6rbeginE - _ZN34_INTERNAL_c1c40f3c_4_k_cu_dedbea566thrust24THRUST_300001_SM_1000_NS12placeholders2_7E)
_ZN34_INTERNAL_c1c40f3c_4_k_cu_dedbea566thrust24THRUST_300001_SM_1000_NS12placeholders2_7E:
	.zero		1
	.type		_ZN34_INTERNAL_c1c40f3c_4_k_cu_dedbea564cuda3std3__45__cpo6rbeginE,@object
	.size		_ZN34_INTERNAL_c1c40f3c_4_k_cu_dedbea564cuda3std3__45__cpo6rbeginE,(_ZN34_INTERNAL_c1c40f3c_4_k_cu_dedbea564cuda3std6ranges3__45__cpo7advanceE - _ZN34_INTERNAL_c1c40f3c_4_k_cu_dedbea564cuda3std3__45__cpo6rbeginE)
_ZN34_INTERNAL_c1c40f3c_4_k_cu_dedbea564cuda3std3__45__cpo6rbeginE:
	.zero		1
	.type		_ZN34_INTERNAL_c1c40f3c_4_k_cu_dedbea564cuda3std6ranges3__45__cpo7advanceE,@object
	.size		_ZN34_INTERNAL_c1c40f3c_4_k_cu_dedbea564cuda3std6ranges3__45__cpo7advanceE,(_ZN34_INTERNAL_c1c40f3c_4_k_cu_dedbea564cuda3std3__47nulloptE - _ZN34_INTERNAL_c1c40f3c_4_k_cu_dedbea564cuda3std6ranges3__45__cpo7advanceE)
_ZN34_INTERNAL_c1c40f3c_4_k_cu_dedbea564cuda3std6ranges3__45__cpo7advanceE:
	.zero		1
	.type		_ZN34_INTERNAL_c1c40f3c_4_k_cu_dedbea564cuda3std3__47nulloptE,@object
	.size		_ZN34_INTERNAL_c1c40f3c_4_k_cu_dedbea564cuda3std3__47nulloptE,(_ZN34_INTERNAL_c1c40f3c_4_k_cu_dedbea564cuda3std6ranges3__45__cpo8distanceE - _ZN34_INTERNAL_c1c40f3c_4_k_cu_dedbea564cuda3std3__47nulloptE)
_ZN34_INTERNAL_c1c40f3c_4_k_cu_dedbea564cuda3std3__47nulloptE:
	.zero		1
	.type		_ZN34_INTERNAL_c1c40f3c_4_k_cu_dedbea564cuda3std6ranges3__45__cpo8distanceE,@object
	.size		_ZN34_INTERNAL_c1c40f3c_4_k_cu_dedbea564cuda3std6ranges3__45__cpo8distanceE,(_ZN34_INTERNAL_c1c40f3c_4_k_cu_dedbea566thrust24THRUST_300001_SM_1000_NS12placeholders2_6E - _ZN34_INTERNAL_c1c40f3c_4_k_cu_dedbea564cuda3std6ranges3__45__cpo8distanceE)
_ZN34_INTERNAL_c1c40f3c_4_k_cu_dedbea564cuda3std6ranges3__45__cpo8distanceE:
	.zero		1
	.type		_ZN34_INTERNAL_c1c40f3c_4_k_cu_dedbea566thrust24THRUST_300001_SM_1000_NS12placeholders2_6E,@object
	.size		_ZN34_INTERNAL_c1c40f3c_4_k_cu_dedbea566thrust24THRUST_300001_SM_1000_NS12placeholders2_6E,(_ZN34_INTERNAL_c1c40f3c_4_k_cu_dedbea564cuda3std3__45__cpo4cendE - _ZN34_INTERNAL_c1c40f3c_4_k_cu_dedbea566thrust24THRUST_300001_SM_1000_NS12placeholders2_6E)
_ZN34_INTERNAL_c1c40f3c_4_k_cu_dedbea566thrust24THRUST_300001_SM_1000_NS12placeholders2_6E:
	.zero		1
	.type		_ZN34_INTERNAL_c1c40f3c_4_k_cu_dedbea564cuda3std3__45__cpo4cendE,@object
	.size		_ZN34_INTERNAL_c1c40f3c_4_k_cu_dedbea564cuda3std3__45__cpo4cendE,(_ZN34_INTERNAL_c1c40f3c_4_k_cu_dedbea564cuda3std6ranges3__45__cpo4cendE - _ZN34_INTERNAL_c1c40f3c_4_k_cu_dedbea564cuda3std3__45__cpo4cendE)
_ZN34_INTERNAL_c1c40f3c_4_k_cu_dedbea564cuda3std3__45__cpo4cendE:
	.zero		1
	.type		_ZN34_INTERNAL_c1c40f3c_4_k_cu_dedbea564cuda3std6ranges3__45__cpo4cendE,@object
	.size		_ZN34_INTERNAL_c1c40f3c_4_k_cu_dedbea564cuda3std6ranges3__45__cpo4cendE,(_ZN34_INTERNAL_c1c40f3c_4_k_cu_dedbea564cuda3std3__420unreachable_sentinelE - _ZN34_INTERNAL_c1c40f3c_4_k_cu_dedbea564cuda3std6ranges3__45__cpo4cendE)
_ZN34_INTERNAL_c1c40f3c_4_k_cu_dedbea564cuda3std6ranges3__45__cpo4cendE:
	.zero		1
	.type		_ZN34_INTERNAL_c1c40f3c_4_k_cu_dedbea564cuda3std3__420unreachable_sentinelE,@object
	.size		_ZN34_INTERNAL_c1c40f3c_4_k_cu_dedbea564cuda3std3__420unreachable_sentinelE,(_ZN34_INTERNAL_c1c40f3c_4_k_cu_dedbea564cuda3std6ranges3__45__cpo5ssizeE - _ZN34_INTERNAL_c1c40f3c_4_k_cu_dedbea564cuda3std3__420unreachable_sentinelE)
_ZN34_INTERNAL_c1c40f3c_4_k_cu_dedbea564cuda3std3__420unreachable_sentinelE:
	.zero		1
	.type		_ZN34_INTERNAL_c1c40f3c_4_k_cu_dedbea564cuda3std6ranges3__45__cpo5ssizeE,@object
	.size		_ZN34_INTERNAL_c1c40f3c_4_k_cu_dedbea564cuda3std6ranges3__45__cpo5ssizeE,(_ZN34_INTERNAL_c1c40f3c_4_k_cu_dedbea566thrust24THRUST_300001_SM_1000_NS12placeholders3_10E - _ZN34_INTERNAL_c1c40f3c_4_k_cu_dedbea564cuda3std6ranges3__45__cpo5ssizeE)
_ZN34_INTERNAL_c1c40f3c_4_k_cu_dedbea564cuda3std6ranges3__45__cpo5ssizeE:
	.zero		1
	.type		_ZN34_INTERNAL_c1c40f3c_4_k_cu_dedbea566thrust24THRUST_300001_SM_1000_NS12placeholders3_10E,@object
	.size		_ZN34_INTERNAL_c1c40f3c_4_k_cu_dedbea566thrust24THRUST_300001_SM_1000_NS12placeholders3_10E,(_ZN34_INTERNAL_c1c40f3c_4_k_cu_dedbea564cuda3std3__45__cpo5crendE - _ZN34_INTERNAL_c1c40f3c_4_k_cu_dedbea566thrust24THRUST_300001_SM_1000_NS12placeholders3_10E)
_ZN34_INTERNAL_c1c40f3c_4_k_cu_dedbea566thrust24THRUST_300001_SM_1000_NS12placeholders3_10E:
	.zero		1
	.type		_ZN34_INTERNAL_c1c40f3c_4_k_cu_dedbea564cuda3std3__45__cpo5crendE,@object
	.size		_ZN34_INTERNAL_c1c40f3c_4_k_cu_dedbea564cuda3std3__45__cpo5crendE,(_ZN34_INTERNAL_c1c40f3c_4_k_cu_dedbea564cuda3std6ranges3__45__cpo4prevE - _ZN34_INTERNAL_c1c40f3c_4_k_cu_dedbea564cuda3std3__45__cpo5crendE)
_ZN34_INTERNAL_c1c40f3c_4_k_cu_dedbea564cuda3std3__45__cpo5crendE:
	.zero		1
	.type		_ZN34_INTERNAL_c1c40f3c_4_k_cu_dedbea564cuda3std6ranges3__45__cpo4prevE,@object
	.size		_ZN34_INTERNAL_c1c40f3c_4_k_cu_dedbea564cuda3std6ranges3__45__cpo4prevE,(_ZN34_INTERNAL_c1c40f3c_4_k_cu_dedbea564cuda3std6ranges3__45__cpo9iter_moveE - _ZN34_INTERNAL_c1c40f3c_4_k_cu_dedbea564cuda3std6ranges3__45__cpo4prevE)
_ZN34_INTERNAL_c1c40f3c_4_k_cu_dedbea564cuda3std6ranges3__45__cpo4prevE:
	.zero		1
	.type		_ZN34_INTERNAL_c1c40f3c_4_k_cu_dedbea564cuda3std6ranges3__45__cpo9iter_moveE,@object
	.size		_ZN34_INTERNAL_c1c40f3c_4_k_cu_dedbea564cuda3std6ranges3__45__cpo9iter_moveE,(_ZN34_INTERNAL_c1c40f3c_4_k_cu_dedbea566thrust24THRUST_300001_SM_1000_NS12placeholders2_2E - _ZN34_INTERNAL_c1c40f3c_4_k_cu_dedbea564cuda3std6ranges3__45__cpo9iter_moveE)
_ZN34_INTERNAL_c1c40f3c_4_k_cu_dedbea564cuda3std6ranges3__45__cpo9iter_moveE:
	.zero		1
	.type		_ZN34_INTERNAL_c1c40f3c_4_k_cu_dedbea566thrust24THRUST_300001_SM_1000_NS12placeholders2_2E,@object
	.size		_ZN34_INTERNAL_c1c40f3c_4_k_cu_dedbea566thrust24THRUST_300001_SM_1000_NS12placeholders2_2E,(_ZN34_INTERNAL_c1c40f3c_4_k_cu_dedbea566thrust24THRUST_300001_SM_1000_NS12placeholders2_4E - _ZN34_INTERNAL_c1c40f3c_4_k_cu_dedbea566thrust24THRUST_300001_SM_1000_NS12placeholders2_2E)
_ZN34_INTERNAL_c1c40f3c_4_k_cu_dedbea566thrust24THRUST_300001_SM_1000_NS12placeholders2_2E:
	.zero		1
	.type		_ZN34_INTERNAL_c1c40f3c_4_k_cu_dedbea566thrust24THRUST_300001_SM_1000_NS12placeholders2_4E,@object
	.size		_ZN34_INTERNAL_c1c40f3c_4_k_cu_dedbea566thrust24THRUST_300001_SM_1000_NS12placeholders2_4E,(_ZN34_INTERNAL_c1c40f3c_4_k_cu_dedbea564cuda3std3__45__cpo3endE - _ZN34_INTERNAL_c1c40f3c_4_k_cu_dedbea566thrust24THRUST_300001_SM_1000_NS12placeholders2_4E)
_ZN34_INTERNAL_c1c40f3c_4_k_cu_dedbea566thrust24THRUST_300001_SM_1000_NS12placeholders2_4E:
	.zero		1
	.type		_ZN34_INTERNAL_c1c40f3c_4_k_cu_dedbea564cuda3std3__45__cpo3endE,@object
	.size		_ZN34_INTERNAL_c1c40f3c_4_k_cu_dedbea564cuda3std3__45__cpo3endE,(_ZN34_INTERNAL_c1c40f3c_4_k_cu_dedbea564cuda3std6ranges3__45__cpo3endE - _ZN34_INTERNAL_c1c40f3c_4_k_cu_dedbea564cuda3std3__45__cpo3endE)
_ZN34_INTERNAL_c1c40f3c_4_k_cu_dedbea564cuda3std3__45__cpo3endE:
	.zero		1
	.type		_ZN34_INTERNAL_c1c40f3c_4_k_cu_dedbea564cuda3std6ranges3__45__cpo3endE,@object
	.size		_ZN34_INTERNAL_c1c40f3c_4_k_cu_dedbea564cuda3std6ranges3__45__cpo3endE,(_ZN34_INTERNAL_c1c40f3c_4_k_cu_dedbea564cuda3std3__419piecewise_constructE - _ZN34_INTERNAL_c1c40f3c_4_k_cu_dedbea564cuda3std6ranges3__45__cpo3endE)
_ZN34_INTERNAL_c1c40f3c_4_k_cu_dedbea564cuda3std6ranges3__45__cpo3endE:
	.zero		1
	.type		_ZN34_INTERNAL_c1c40f3c_4_k_cu_dedbea564cuda3std3__419piecewise_constructE,@object
	.size		_ZN34_INTERNAL_c1c40f3c_4_k_cu_dedbea564cuda3std3__419piecewise_constructE,(_ZN34_INTERNAL_c1c40f3c_4_k_cu_dedbea564cuda3std6ranges3__45__cpo5cdataE - _ZN34_INTERNAL_c1c40f3c_4_k_cu_dedbea564cuda3std3__419piecewise_constructE)
_ZN34_INTERNAL_c1c40f3c_4_k_cu_dedbea564cuda3std3__419piecewise_constructE:
	.zero		1
	.type		_ZN34_INTERNAL_c1c40f3c_4_k_cu_dedbea564cuda3std6ranges3__45__cpo5cdataE,@object
	.size		_ZN34_INTERNAL_c1c40f3c_4_k_cu_dedbea564cuda3std6ranges3__45__cpo5cdataE,(_ZN34_INTERNAL_c1c40f3c_4_k_cu_dedbea566thrust24THRUST_300001_SM_1000_NS12placeholders2_8E - _ZN34_INTERNAL_c1c40f3c_4_k_cu_dedbea564cuda3std6ranges3__45__cpo5cdataE)
_ZN34_INTERNAL_c1c40f3c_4_k_cu_dedbea564cuda3std6ranges3__45__cpo5cdataE:
	.zero		1
	.type		_ZN34_INTERNAL_c1c40f3c_4_k_cu_dedbea566thrust24THRUST_300001_SM_1000_NS12placeholders2_8E,@object
	.size		_ZN34_INTERNAL_c1c40f3c_4_k_cu_dedbea566thrust24THRUST_300001_SM_1000_NS12placeholders2_8E,(_ZN34_INTERNAL_c1c40f3c_4_k_cu_dedbea564cuda3std3__45__cpo4rendE - _ZN34_INTERNAL_c1c40f3c_4_k_cu_dedbea566thrust24THRUST_300001_SM_1000_NS12placeholders2_8E)
_ZN34_INTERNAL_c1c40f3c_4_k_cu_dedbea566thrust24THRUST_300001_SM_1000_NS12placeholders2_8E:
	.zero		1
	.type		_ZN34_INTERNAL_c1c40f3c_4_k_cu_dedbea564cuda3std3__45__cpo4rendE,@object
	.size		_ZN34_INTERNAL_c1c40f3c_4_k_cu_dedbea564cuda3std3__45__cpo4rendE,(_ZN34_INTERNAL_c1c40f3c_4_k_cu_dedbea564cuda3std6ranges3__45__cpo9iter_swapE - _ZN34_INTERNAL_c1c40f3c_4_k_cu_dedbea564cuda3std3__45__cpo4rendE)
_ZN34_INTERNAL_c1c40f3c_4_k_cu_dedbea564cuda3std3__45__cpo4rendE:
	.zero		1
	.type		_ZN34_INTERNAL_c1c40f3c_4_k_cu_dedbea564cuda3std6ranges3__45__cpo9iter_swapE,@object
	.size		_ZN34_INTERNAL_c1c40f3c_4_k_cu_dedbea564cuda3std6ranges3__45__cpo9iter_swapE,(_ZN34_INTERNAL_c1c40f3c_4_k_cu_dedbea564cuda3std3__48unexpectE - _ZN34_INTERNAL_c1c40f3c_4_k_cu_dedbea564cuda3std6ranges3__45__cpo9iter_swapE)
_ZN34_INTERNAL_c1c40f3c_4_k_cu_dedbea564cuda3std6ranges3__45__cpo9iter_swapE:
	.zero		1
	.type		_ZN34_INTERNAL_c1c40f3c_4_k_cu_dedbea564cuda3std3__48unexpectE,@object
	.size		_ZN34_INTERNAL_c1c40f3c_4_k_cu_dedbea564cuda3std3__48unexpectE,(_ZN34_INTERNAL_c1c40f3c_4_k_cu_dedbea566thrust24THRUST_300001_SM_1000_NS6system6detail10sequential3seqE - _ZN34_INTERNAL_c1c40f3c_4_k_cu_dedbea564cuda3std3__48unexpectE)
_ZN34_INTERNAL_c1c40f3c_4_k_cu_dedbea564cuda3std3__48unexpectE:
	.zero		1
	.type		_ZN34_INTERNAL_c1c40f3c_4_k_cu_dedbea566thrust24THRUST_300001_SM_1000_NS6system6detail10sequential3seqE,@object
	.size		_ZN34_INTERNAL_c1c40f3c_4_k_cu_dedbea566thrust24THRUST_300001_SM_1000_NS6system6detail10sequential3seqE,(.L_29 - _ZN34_INTERNAL_c1c40f3c_4_k_cu_dedbea566thrust24THRUST_300001_SM_1000_NS6system6detail10sequential3seqE)
_ZN34_INTERNAL_c1c40f3c_4_k_cu_dedbea566thrust24THRUST_300001_SM_1000_NS6system6detail10sequential3seqE:
	.zero		1
.L_29:


//--------------------- .nv.shared._Z8kernel_8ILj512ELj12EEvPK4int4Pim --------------------------
	.section	.nv.shared._Z8kernel_8ILj512ELj12EEvPK4int4Pim,"aw",@nobits
	.sectionflags	@""
	.align	4
.nv.shared._Z8kernel_8ILj512ELj12EEvPK4int4Pim:
	.zero		3072


//--------------------- .nv.constant0._ZN3cub18CUB_300001_SM_10006detail11EmptyKernelIvEEvv --------------------------
	.section	.nv.constant0._ZN3cub18CUB_300001_SM_10006detail11EmptyKernelIvEEvv,"a",@progbits
	.sectionflags	@""
	.align	4
.nv.constant0._ZN3cub18CUB_300001_SM_10006detail11EmptyKernelIvEEvv:
	.zero		896


//--------------------- .nv.constant0._Z8kernel_8ILj512ELj12EEvPK4int4Pim --------------------------
	.section	.nv.constant0._Z8kernel_8ILj512ELj12EEvPK4int4Pim,"a",@progbits
	.sectionflags	@""
	.align	4
.nv.constant0._Z8kernel_8ILj512ELj12EEvPK4int4Pim:
	.zero		920


//--------------------- .nv.constant0._Z12warmupKernelv --------------------------
	.section	.nv.constant0._Z12warmupKernelv,"a",@progbits
	.sectionflags	@""
	.align	4
.nv.constant0._Z12warmupKernelv:
	.zero		896


//--------------------- SYMBOLS --------------------------

	.type		.nv.reservedSmem.offset0,@object
	.size		.nv.reservedSmem.offset0,0x4
	.type		.nv.reservedSmem.cap,@object
	.size		.nv.reservedSmem.cap,0x4
